//
// Generated by NVIDIA NVVM Compiler
//
// Compiler Build ID: CL-36424714
// Cuda compilation tools, release 13.0, V13.0.88
// Based on NVVM 20.0.0
//

.version 9.0
.target sm_100
.address_size 64

	// .globl	_Z19cuda_simple_mat_mulPfS_S_
.global .align 4 .b8 precalc_xorwow_matrix[102400];
.global .align 4 .b8 precalc_xorwow_offset_matrix[102400];
.global .align 4 .b8 mrg32k3aM1[2304];
.global .align 4 .b8 mrg32k3aM2[2304];
.global .align 4 .b8 mrg32k3aM1SubSeq[2016];
.global .align 4 .b8 mrg32k3aM2SubSeq[2016];
.global .align 4 .b8 mrg32k3aM1Seq[2304];
.global .align 4 .b8 mrg32k3aM2Seq[2304];
.const .align 8 .b8 __cr_lgamma_table[72];

.visible .entry _Z19cuda_simple_mat_mulPfS_S_(
	.param .u64 .ptr .align 1 _Z19cuda_simple_mat_mulPfS_S__param_0,
	.param .u64 .ptr .align 1 _Z19cuda_simple_mat_mulPfS_S__param_1,
	.param .u64 .ptr .align 1 _Z19cuda_simple_mat_mulPfS_S__param_2
)
{
	.reg .pred 	%p<4>;
	.reg .b32 	%r<11>;
	.reg .b32 	%f<37>;
	.reg .b64 	%rd<13>;

	ld.param.u64 	%rd1, [_Z19cuda_simple_mat_mulPfS_S__param_0];
	ld.param.u64 	%rd2, [_Z19cuda_simple_mat_mulPfS_S__param_1];
	ld.param.u64 	%rd3, [_Z19cuda_simple_mat_mulPfS_S__param_2];
	mov.u32 	%r3, %tid.x;
	mov.u32 	%r4, %ctaid.x;
	mov.u32 	%r5, %ntid.x;
	mad.lo.s32 	%r1, %r4, %r5, %r3;
	mov.u32 	%r6, %tid.y;
	mov.u32 	%r7, %ctaid.y;
	mov.u32 	%r8, %ntid.y;
	mad.lo.s32 	%r2, %r7, %r8, %r6;
	setp.gt.u32 	%p1, %r2, 11;
	setp.gt.s32 	%p2, %r1, 11;
	or.pred  	%p3, %p1, %p2;
	@%p3 bra 	$L__BB0_2;
	cvta.to.global.u64 	%rd4, %rd3;
	cvta.to.global.u64 	%rd5, %rd1;
	cvta.to.global.u64 	%rd6, %rd2;
	mul.lo.s32 	%r9, %r2, 12;
	mul.wide.u32 	%rd7, %r9, 4;
	add.s64 	%rd8, %rd5, %rd7;
	ld.global.f32 	%f1, [%rd8];
	mul.wide.s32 	%rd9, %r1, 4;
	add.s64 	%rd10, %rd6, %rd9;
	ld.global.f32 	%f2, [%rd10];
	fma.rn.f32 	%f3, %f1, %f2, 0f00000000;
	ld.global.f32 	%f4, [%rd8+4];
	ld.global.f32 	%f5, [%rd10+48];
	fma.rn.f32 	%f6, %f4, %f5, %f3;
	ld.global.f32 	%f7, [%rd8+8];
	ld.global.f32 	%f8, [%rd10+96];
	fma.rn.f32 	%f9, %f7, %f8, %f6;
	ld.global.f32 	%f10, [%rd8+12];
	ld.global.f32 	%f11, [%rd10+144];
	fma.rn.f32 	%f12, %f10, %f11, %f9;
	ld.global.f32 	%f13, [%rd8+16];
	ld.global.f32 	%f14, [%rd10+192];
	fma.rn.f32 	%f15, %f13, %f14, %f12;
	ld.global.f32 	%f16, [%rd8+20];
	ld.global.f32 	%f17, [%rd10+240];
	fma.rn.f32 	%f18, %f16, %f17, %f15;
	ld.global.f32 	%f19, [%rd8+24];
	ld.global.f32 	%f20, [%rd10+288];
	fma.rn.f32 	%f21, %f19, %f20, %f18;
	ld.global.f32 	%f22, [%rd8+28];
	ld.global.f32 	%f23, [%rd10+336];
	fma.rn.f32 	%f24, %f22, %f23, %f21;
	ld.global.f32 	%f25, [%rd8+32];
	ld.global.f32 	%f26, [%rd10+384];
	fma.rn.f32 	%f27, %f25, %f26, %f24;
	ld.global.f32 	%f28, [%rd8+36];
	ld.global.f32 	%f29, [%rd10+432];
	fma.rn.f32 	%f30, %f28, %f29, %f27;
	ld.global.f32 	%f31, [%rd8+40];
	ld.global.f32 	%f32, [%rd10+480];
	fma.rn.f32 	%f33, %f31, %f32, %f30;
	ld.global.f32 	%f34, [%rd8+44];
	ld.global.f32 	%f35, [%rd10+528];
	fma.rn.f32 	%f36, %f34, %f35, %f33;
	add.s32 	%r10, %r9, %r1;
	mul.wide.s32 	%rd11, %r10, 4;
	add.s64 	%rd12, %rd4, %rd11;
	st.global.f32 	[%rd12], %f36;
$L__BB0_2:
	ret;

}


// ===== COMPILED SASS (sm_100) =====

	.target	sm_100

	.elftype	@"ET_EXEC"


//--------------------- .note.nv.tkinfo           --------------------------
	.section	.note.nv.tkinfo,"",@"SHT_NOTE"
	.sectionflags	@"SHF_NOTE_NV_TKINFO"
	.tkinfo
        /*0018*/ 	.word	0x00000002
        /*0030*/ 	.string	""
        /*0030*/ 	.string	"ptxas"
        /*0030*/ 	.string	"Cuda compilation tools, release 13.0, V13.0.88"
        /*0030*/ 	.string	"Build cuda_13.0.r13.0/compiler.36424714_0"
        /*0030*/ 	.string	"-arch sm_100 -m 64 "



//--------------------- .note.nv.cuinfo           --------------------------
	.section	.note.nv.cuinfo,"",@"SHT_NOTE"
	.sectionflags	@"SHF_NOTE_NV_CUINFO"
        /*0018*/ 	.short	0x0002
        /*001a*/ 	.short	0x0064
        /*001c*/ 	.short	0x0082
	.zero		2


//--------------------- .nv.info                  --------------------------
	.section	.nv.info,"",@"SHT_CUDA_INFO"
	.align	4


	//----- nvinfo : EIATTR_REGCOUNT
	.align		4
        /*0000*/ 	.byte	0x04, 0x2f
        /*0002*/ 	.short	(.L_10 - .L_9)
	.align		4
.L_9:
        /*0004*/ 	.word	index@(_Z19cuda_simple_mat_mulPfS_S_)
        /*0008*/ 	.word	0x00000020


	//----- nvinfo : EIATTR_FRAME_SIZE
	.align		4
.L_10:
        /*000c*/ 	.byte	0x04, 0x11
        /*000e*/ 	.short	(.L_12 - .L_11)
	.align		4
.L_11:
        /*0010*/ 	.word	index@(_Z19cuda_simple_mat_mulPfS_S_)
        /*0014*/ 	.word	0x00000000


	//----- nvinfo : EIATTR_MIN_STACK_SIZE
	.align		4
.L_12:
        /*0018*/ 	.byte	0x04, 0x12
        /*001a*/ 	.short	(.L_14 - .L_13)
	.align		4
.L_13:
        /*001c*/ 	.word	index@(_Z19cuda_simple_mat_mulPfS_S_)
        /*0020*/ 	.word	0x00000000
.L_14:


//--------------------- .nv.compat                --------------------------
	.section	.nv.compat,"",@"SHT_CUDA_COMPAT_INFO"
	.align	4
        /*0000*/ 	.byte	0x02, 0x09, 0x00, 0x00, 0x02, 0x02, 0x01, 0x00, 0x02, 0x05, 0x05, 0x00, 0x03, 0x07, 0x01, 0x01
        /*0010*/ 	.byte	0x02, 0x03, 0x00, 0x00, 0x02, 0x06, 0x01, 0x00, 0x04, 0x0b, 0x08, 0x00, 0x09, 0x00, 0x00, 0x00
        /*0020*/ 	.byte	0x00, 0x00, 0x00, 0x00


//--------------------- .nv.info._Z19cuda_simple_mat_mulPfS_S_ --------------------------
	.section	.nv.info._Z19cuda_simple_mat_mulPfS_S_,"",@"SHT_CUDA_INFO"
	.sectionflags	@""
	.align	4


	//----- nvinfo : EIATTR_CUDA_API_VERSION
	.align		4
        /*0000*/ 	.byte	0x04, 0x37
        /*0002*/ 	.short	(.L_16 - .L_15)
.L_15:
        /*0004*/ 	.word	0x00000082


	//----- nvinfo : EIATTR_KPARAM_INFO
	.align		4
.L_16:
        /*0008*/ 	.byte	0x04, 0x17
        /*000a*/ 	.short	(.L_18 - .L_17)
.L_17:
        /*000c*/ 	.word	0x00000000
        /*0010*/ 	.short	0x0002
        /*0012*/ 	.short	0x0010
        /*0014*/ 	.byte	0x00, 0xf5, 0x21, 0x00


	//----- nvinfo : EIATTR_KPARAM_INFO
	.align		4
.L_18:
        /*0018*/ 	.byte	0x04, 0x17
        /*001a*/ 	.short	(.L_20 - .L_19)
.L_19:
        /*001c*/ 	.word	0x00000000
        /*0020*/ 	.short	0x0001
        /*0022*/ 	.short	0x0008
        /*0024*/ 	.byte	0x00, 0xf5, 0x21, 0x00


	//----- nvinfo : EIATTR_KPARAM_INFO
	.align		4
.L_20:
        /*0028*/ 	.byte	0x04, 0x17
        /*002a*/ 	.short	(.L_22 - .L_21)
.L_21:
        /*002c*/ 	.word	0x00000000
        /*0030*/ 	.short	0x0000
        /*0032*/ 	.short	0x0000
        /*0034*/ 	.byte	0x00, 0xf5, 0x21, 0x00


	//----- nvinfo : EIATTR_SPARSE_MMA_MASK
	.align		4
.L_22:
        /*0038*/ 	.byte	0x03, 0x50
        /*003a*/ 	.short	0x0000


	//----- nvinfo : EIATTR_MAXREG_COUNT
	.align		4
        /*003c*/ 	.byte	0x03, 0x1b
        /*003e*/ 	.short	0x00ff


	//----- nvinfo : EIATTR_MERCURY_ISA_VERSION
	.align		4
        /*0040*/ 	.byte	0x03, 0x5f
        /*0042*/ 	.short	0x0101


	//----- nvinfo : EIATTR_VRC_CTA_INIT_COUNT
	.align		4
        /*0044*/ 	.byte	0x02, 0x4a
	.zero		1
	.zero		1


	//----- nvinfo : EIATTR_EXIT_INSTR_OFFSETS
	.align		4
        /*0048*/ 	.byte	0x04, 0x1c
        /*004a*/ 	.short	(.L_24 - .L_23)


	//   ....[0]....
.L_23:
        /*004c*/ 	.word	0x000000b0


	//   ....[1]....
        /*0050*/ 	.word	0x000003a0


	//----- nvinfo : EIATTR_CBANK_PARAM_SIZE
	.align		4
.L_24:
        /*0054*/ 	.byte	0x03, 0x19
        /*0056*/ 	.short	0x0018


	//----- nvinfo : EIATTR_PARAM_CBANK
	.align		4
        /*0058*/ 	.byte	0x04, 0x0a
        /*005a*/ 	.short	(.L_26 - .L_25)
	.align		4
.L_25:
        /*005c*/ 	.word	index@(.nv.constant0._Z19cuda_simple_mat_mulPfS_S_)
        /*0060*/ 	.short	0x0380
        /*0062*/ 	.short	0x0018


	//----- nvinfo : EIATTR_SW_WAR
	.align		4
.L_26:
        /*0064*/ 	.byte	0x04, 0x36
        /*0066*/ 	.short	(.L_28 - .L_27)
.L_27:
        /*0068*/ 	.word	0x00000008
.L_28:


//--------------------- .nv.callgraph             --------------------------
	.section	.nv.callgraph,"",@"SHT_CUDA_CALLGRAPH"
	.align	4
	.sectionentsize	8
	.align		4
        /*0000*/ 	.word	0x00000000
	.align		4
        /*0004*/ 	.word	0xffffffff
	.align		4
        /*0008*/ 	.word	0x00000000
	.align		4
        /*000c*/ 	.word	0xfffffffe
	.align		4
        /*0010*/ 	.word	0x00000000
	.align		4
        /*0014*/ 	.word	0xfffffffd
	.align		4
        /*0018*/ 	.word	0x00000000
	.align		4
        /*001c*/ 	.word	0xfffffffc


//--------------------- .nv.constant4             --------------------------
	.section	.nv.constant4,"a",@progbits
	.align	8
	.align		8
.nv.constant4:
        /*0000*/ 	.dword	precalc_xorwow_matrix
	.align		8
        /*0008*/ 	.dword	precalc_xorwow_offset_matrix
	.align		8
        /*0010*/ 	.dword	mrg32k3aM1
	.align		8
        /*0018*/ 	.dword	mrg32k3aM2
	.align		8
        /*0020*/ 	.dword	mrg32k3aM1SubSeq
	.align		8
        /*0028*/ 	.dword	mrg32k3aM2SubSeq
	.align		8
        /*0030*/ 	.dword	mrg32k3aM1Seq
	.align		8
        /*0038*/ 	.dword	mrg32k3aM2Seq


//--------------------- .nv.constant3             --------------------------
	.section	.nv.constant3,"a",@progbits
	.align	8
.nv.constant3:
	.type		__cr_lgamma_table,@object
	.size		__cr_lgamma_table,(.L_8 - __cr_lgamma_table)
__cr_lgamma_table:
        /*0000*/ 	.byte	0x00, 0x00, 0x00, 0x00, 0x00, 0x00, 0x00, 0x00, 0x00, 0x00, 0x00, 0x00, 0x00, 0x00, 0x00, 0x00
        /*0010*/ 	.byte	0xef, 0x39, 0xfa, 0xfe, 0x42, 0x2e, 0xe6, 0x3f, 0x02, 0x20, 0x2a, 0xfa, 0x0b, 0xab, 0xfc, 0x3f
        /*0020*/ 	.byte	0xf9, 0x2c, 0x92, 0x7c, 0xa7, 0x6c, 0x09, 0x40, 0xc9, 0x79, 0x44, 0x3c, 0x64, 0x26, 0x13, 0x40
        /*0030*/ 	.byte	0xca, 0x01, 0xcf, 0x3a, 0x27, 0x51, 0x1a, 0x40, 0x30, 0xcc, 0x2d, 0xf3, 0xe1, 0x0c, 0x21, 0x40
        /*0040*/ 	.byte	0x0d, 0xb7, 0xfc, 0x82, 0x8e, 0x35, 0x25, 0x40
.L_8:


//--------------------- .text._Z19cuda_simple_mat_mulPfS_S_ --------------------------
	.section	.text._Z19cuda_simple_mat_mulPfS_S_,"ax",@progbits
	.align	128
        .global         _Z19cuda_simple_mat_mulPfS_S_
        .type           _Z19cuda_simple_mat_mulPfS_S_,@function
        .size           _Z19cuda_simple_mat_mulPfS_S_,(.L_x_1 - _Z19cuda_simple_mat_mulPfS_S_)
        .other          _Z19cuda_simple_mat_mulPfS_S_,@"STO_CUDA_ENTRY STV_DEFAULT"
_Z19cuda_simple_mat_mulPfS_S_:
.text._Z19cuda_simple_mat_mulPfS_S_:
[----:B------:R-:W-:Y:S01]  /*0000*/  LDC R1, c[0x0][0x37c] ;  /* 0x0000df00ff017b82 */ /* 0x000fe20000000800 */
[----:B------:R-:W0:Y:S07]  /*0010*/  S2R R8, SR_TID.X ;  /* 0x0000000000087919 */ /* 0x000e2e0000002100 */
[----:B------:R-:W0:Y:S01]  /*0020*/  S2UR UR4, SR_CTAID.X ;  /* 0x00000000000479c3 */ /* 0x000e220000002500 */
[----:B------:R-:W1:Y:S07]  /*0030*/  S2R R9, SR_TID.Y ;  /* 0x0000000000097919 */ /* 0x000e6e0000002200 */
[----:B------:R-:W0:Y:S08]  /*0040*/  LDC R3, c[0x0][0x360] ;  /* 0x0000d800ff037b82 */ /* 0x000e300000000800 */
[----:B------:R-:W1:Y:S08]  /*0050*/  S2UR UR5, SR_CTAID.Y ;  /* 0x00000000000579c3 */ /* 0x000e700000002600 */
[----:B------:R-:W1:Y:S01]  /*0060*/  LDC R0, c[0x0][0x364] ;  /* 0x0000d900ff007b82 */ /* 0x000e620000000800 */
[----:B0-----:R-:W-:-:S05]  /*0070*/  IMAD R8, R3, UR4, R8 ;  /* 0x0000000403087c24 */ /* 0x001fca000f8e0208 */
[----:B------:R-:W-:Y:S01]  /*0080*/  ISETP.GT.AND P0, PT, R8, 0xb, PT ;  /* 0x0000000b0800780c */ /* 0x000fe20003f04270 */
[----:B-1----:R-:W-:-:S05]  /*0090*/  IMAD R9, R0, UR5, R9 ;  /* 0x0000000500097c24 */ /* 0x002fca000f8e0209 */
[----:B------:R-:W-:-:S13]  /*00a0*/  ISETP.GT.U32.OR P0, PT, R9, 0xb, P0 ;  /* 0x0000000b0900780c */ /* 0x000fda0000704470 */
[----:B------:R-:W-:Y:S05]  /*00b0*/  @P0 EXIT ;  /* 0x000000000000094d */ /* 0x000fea0003800000 */
[----:B------:R-:W0:Y:S01]  /*00c0*/  LDC.64 R4, c[0x0][0x380] ;  /* 0x0000e000ff047b82 */ /* 0x000e220000000a00 */
[----:B------:R-:W1:Y:S01]  /*00d0*/  LDCU.64 UR4, c[0x0][0x358] ;  /* 0x00006b00ff0477ac */ /* 0x000e620008000a00 */
[----:B------:R-:W-:-:S06]  /*00e0*/  IMAD R9, R9, 0xc, RZ ;  /* 0x0000000c09097824 */ /* 0x000fcc00078e02ff */
[----:B------:R-:W2:Y:S01]  /*00f0*/  LDC.64 R2, c[0x0][0x388] ;  /* 0x0000e200ff027b82 */ /* 0x000ea20000000a00 */
[----:B0-----:R-:W-:-:S05]  /*0100*/  IMAD.WIDE.U32 R4, R9, 0x4, R4 ;  /* 0x0000000409047825 */ /* 0x001fca00078e0004 */
[----:B-1----:R-:W3:Y:S01]  /*0110*/  LDG.E R0, desc[UR4][R4.64] ;  /* 0x0000000404007981 */ /* 0x002ee2000c1e1900 */
[----:B--2---:R-:W-:-:S03]  /*0120*/  IMAD.WIDE R2, R8, 0x4, R2 ;  /* 0x0000000408027825 */ /* 0x004fc600078e0202 */
[----:B------:R-:W2:Y:S04]  /*0130*/  LDG.E R25, desc[UR4][R4.64+0x4] ;  /* 0x0000040404197981 */ /* 0x000ea8000c1e1900 */
[----:B------:R-:W3:Y:S04]  /*0140*/  LDG.E R23, desc[UR4][R2.64] ;  /* 0x0000000402177981 */ /* 0x000ee8000c1e1900 */
[----:B------:R-:W2:Y:S04]  /*0150*/  LDG.E R24, desc[UR4][R2.64+0x30] ;  /* 0x0000300402187981 */ /* 0x000ea8000c1e1900 */
[----:B------:R-:W4:Y:S04]  /*0160*/  LDG.E R6, desc[UR4][R4.64+0x8] ;  /* 0x0000080404067981 */ /* 0x000f28000c1e1900 */
[----:B------:R-:W4:Y:S04]  /*0170*/  LDG.E R7, desc[UR4][R2.64+0x60] ;  /* 0x0000600402077981 */ /* 0x000f28000c1e1900 */
[----:B------:R-:W5:Y:S04]  /*0180*/  LDG.E R18, desc[UR4][R4.64+0xc] ;  /* 0x00000c0404127981 */ /* 0x000f68000c1e1900 */
        /* <DEDUP_REMOVED lines=11> */
[----:B------:R-:W5:Y:S01]  /*0240*/  LDG.E R27, desc[UR4][R2.64+0x210] ;  /* 0x00021004021b7981 */ /* 0x000f62000c1e1900 */
[----:B---3--:R-:W-:-:S03]  /*0250*/  FFMA R22, R0, R23, RZ ;  /* 0x0000001700167223 */ /* 0x008fc600000000ff */
[----:B------:R-:W3:Y:S04]  /*0260*/  LDG.E R0, desc[UR4][R4.64+0x24] ;  /* 0x0000240404007981 */ /* 0x000ee8000c1e1900 */
[----:B------:R-:W3:Y:S01]  /*0270*/  LDG.E R23, desc[UR4][R2.64+0x1b0] ;  /* 0x0001b00402177981 */ /* 0x000ee2000c1e1900 */
[----:B--2---:R-:W-:-:S03]  /*0280*/  FFMA R29, R25, R24, R22 ;  /* 0x00000018191d7223 */ /* 0x004fc60000000016 */
[----:B------:R-:W2:Y:S04]  /*0290*/  LDG.E R24, desc[UR4][R4.64+0x28] ;  /* 0x0000280404187981 */ /* 0x000ea8000c1e1900 */
[----:B------:R-:W2:Y:S04]  /*02a0*/  LDG.E R25, desc[UR4][R2.64+0x1e0] ;  /* 0x0001e00402197981 */ /* 0x000ea8000c1e1900 */
[----:B------:R-:W2:Y:S01]  /*02b0*/  LDG.E R22, desc[UR4][R4.64+0x2c] ;  /* 0x00002c0404167981 */ /* 0x000ea2000c1e1900 */
[----:B----4-:R-:W-:-:S04]  /*02c0*/  FFMA R7, R6, R7, R29 ;  /* 0x0000000706077223 */ /* 0x010fc8000000001d */
[----:B-----5:R-:W-:-:S04]  /*02d0*/  FFMA R7, R18, R19, R7 ;  /* 0x0000001312077223 */ /* 0x020fc80000000007 */
[----:B------:R-:W-:Y:S02]  /*02e0*/  FFMA R21, R20, R21, R7 ;  /* 0x0000001514157223 */ /* 0x000fe40000000007 */
[----:B------:R-:W0:Y:S02]  /*02f0*/  LDC.64 R6, c[0x0][0x390] ;  /* 0x0000e400ff067b82 */ /* 0x000e240000000a00 */
[----:B------:R-:W-:-:S04]  /*0300*/  FFMA R11, R10, R11, R21 ;  /* 0x0000000b0a0b7223 */ /* 0x000fc80000000015 */
[----:B------:R-:W-:-:S04]  /*0310*/  FFMA R11, R12, R13, R11 ;  /* 0x0000000d0c0b7223 */ /* 0x000fc8000000000b */
[----:B------:R-:W-:Y:S01]  /*0320*/  FFMA R11, R14, R15, R11 ;  /* 0x0000000f0e0b7223 */ /* 0x000fe2000000000b */
[----:B------:R-:W-:-:S03]  /*0330*/  IADD3 R9, PT, PT, R8, R9, RZ ;  /* 0x0000000908097210 */ /* 0x000fc60007ffe0ff */
[----:B------:R-:W-:Y:S02]  /*0340*/  FFMA R11, R16, R17, R11 ;  /* 0x00000011100b7223 */ /* 0x000fe4000000000b */
[----:B0-----:R-:W-:-:S04]  /*0350*/  IMAD.WIDE R6, R9, 0x4, R6 ;  /* 0x0000000409067825 */ /* 0x001fc800078e0206 */
[----:B---3--:R-:W-:-:S04]  /*0360*/  FFMA R11, R0, R23, R11 ;  /* 0x00000017000b7223 */ /* 0x008fc8000000000b */
[----:B--2---:R-:W-:-:S04]  /*0370*/  FFMA R11, R24, R25, R11 ;  /* 0x00000019180b7223 */ /* 0x004fc8000000000b */
[----:B------:R-:W-:-:S05]  /*0380*/  FFMA R11, R22, R27, R11 ;  /* 0x0000001b160b7223 */ /* 0x000fca000000000b */
[----:B------:R-:W-:Y:S01]  /*0390*/  STG.E desc[UR4][R6.64], R11 ;  /* 0x0000000b06007986 */ /* 0x000fe2000c101904 */
[----:B------:R-:W-:Y:S05]  /*03a0*/  EXIT ;  /* 0x000000000000794d */ /* 0x000fea0003800000 */
.L_x_0:
[----:B------:R-:W-:-:S00]  /*03b0*/  BRA `(.L_x_0) ;  /* 0xfffffffc00fc7947 */ /* 0x000fc0000383ffff */
[----:B------:R-:W-:-:S00]  /*03c0*/  NOP ;  /* 0x0000000000007918 */ /* 0x000fc00000000000 */
        /* <DEDUP_REMOVED lines=11> */
.L_x_1:


//--------------------- .nv.global.init           --------------------------
	.section	.nv.global.init,"aw",@progbits
	.align	4
.nv.global.init:
	.type		mrg32k3aM1SubSeq,@object
	.size		mrg32k3aM1SubSeq,(mrg32k3aM2SubSeq - mrg32k3aM1SubSeq)
mrg32k3aM1SubSeq:
        /*0000*/ 	.byte	0x0b, 0xcc, 0xee, 0x04, 0x73, 0x29, 0x8b, 0x6f, 0xf6, 0x53, 0x03, 0xf6, 0x23, 0xf6, 0xea, 0xda
        /* <DEDUP_REMOVED lines=125> */
	.type		mrg32k3aM2SubSeq,@object
	.size		mrg32k3aM2SubSeq,(mrg32k3aM1 - mrg32k3aM2SubSeq)
mrg32k3aM2SubSeq:
        /* <DEDUP_REMOVED lines=126> */
	.type		mrg32k3aM1,@object
	.size		mrg32k3aM1,(mrg32k3aM1Seq - mrg32k3aM1)
mrg32k3aM1:
        /* <DEDUP_REMOVED lines=144> */
	.type		mrg32k3aM1Seq,@object
	.size		mrg32k3aM1Seq,(mrg32k3aM2 - mrg32k3aM1Seq)
mrg32k3aM1Seq:
        /* <DEDUP_REMOVED lines=144> */
	.type		mrg32k3aM2,@object
	.size		mrg32k3aM2,(mrg32k3aM2Seq - mrg32k3aM2)
mrg32k3aM2:
        /* <DEDUP_REMOVED lines=144> */
	.type		mrg32k3aM2Seq,@object
	.size		mrg32k3aM2Seq,(precalc_xorwow_matrix - mrg32k3aM2Seq)
mrg32k3aM2Seq:
        /* <DEDUP_REMOVED lines=144> */
	.type		precalc_xorwow_matrix,@object
	.size		precalc_xorwow_matrix,(precalc_xorwow_offset_matrix - precalc_xorwow_matrix)
precalc_xorwow_matrix:
        /* <DEDUP_REMOVED lines=6400> */
	.type		precalc_xorwow_offset_matrix,@object
	.size		precalc_xorwow_offset_matrix,(.L_1 - precalc_xorwow_offset_matrix)
precalc_xorwow_offset_matrix:
        /* <DEDUP_REMOVED lines=6400> */
.L_1:


//--------------------- .nv.shared.reserved.0     --------------------------
	.section	.nv.shared.reserved.0,"aw",@nobits
	.weak		__nv_reservedSMEM_offset_0_alias
	.size		__nv_reservedSMEM_offset_0_alias, 0, 64
	.other		__nv_reservedSMEM_offset_0_alias,@"STO_CUDA_RESERVED_SHARED STV_DEFAULT"
__nv_reservedSMEM_offset_0_alias:
	.zero		0
	.zero		64


//--------------------- .nv.constant0._Z19cuda_simple_mat_mulPfS_S_ --------------------------
	.section	.nv.constant0._Z19cuda_simple_mat_mulPfS_S_,"a",@progbits
	.sectionflags	@""
	.align	4
.nv.constant0._Z19cuda_simple_mat_mulPfS_S_:
	.zero		920


//--------------------- SYMBOLS --------------------------

	.type		.nv.reservedSmem.offset0,@object
	.size		.nv.reservedSmem.offset0,0x4
